//
// Generated by NVIDIA NVVM Compiler
//
// Compiler Build ID: CL-36424714
// Cuda compilation tools, release 13.0, V13.0.88
// Based on NVVM 20.0.0
//

.version 9.0
.target sm_100
.address_size 64

	// .globl	_Z12hello_kernelPi

.visible .entry _Z12hello_kernelPi(
	.param .u64 .ptr .align 1 _Z12hello_kernelPi_param_0
)
{
	.reg .pred 	%p<2>;
	.reg .b32 	%r<7>;
	.reg .b64 	%rd<3>;

	ld.param.u64 	%rd1, [_Z12hello_kernelPi_param_0];
	mov.u32 	%r1, %ctaid.x;
	mov.u32 	%r2, %ntid.x;
	mul.lo.s32 	%r3, %r1, %r2;
	mov.u32 	%r4, %tid.x;
	neg.s32 	%r5, %r4;
	setp.ne.s32 	%p1, %r3, %r5;
	@%p1 bra 	$L__BB0_2;
	cvta.to.global.u64 	%rd2, %rd1;
	mov.b32 	%r6, 42;
	st.global.u32 	[%rd2], %r6;
$L__BB0_2:
	ret;

}


// ===== COMPILED SASS (sm_100) =====

	.target	sm_100

	.elftype	@"ET_EXEC"


//--------------------- .note.nv.tkinfo           --------------------------
	.section	.note.nv.tkinfo,"",@"SHT_NOTE"
	.sectionflags	@"SHF_NOTE_NV_TKINFO"
	.tkinfo
        /*0018*/ 	.word	0x00000002
        /*0030*/ 	.string	""
        /*0030*/ 	.string	"ptxas"
        /*0030*/ 	.string	"Cuda compilation tools, release 13.0, V13.0.88"
        /*0030*/ 	.string	"Build cuda_13.0.r13.0/compiler.36424714_0"
        /*0030*/ 	.string	"-arch sm_100 -m 64 "



//--------------------- .note.nv.cuinfo           --------------------------
	.section	.note.nv.cuinfo,"",@"SHT_NOTE"
	.sectionflags	@"SHF_NOTE_NV_CUINFO"
        /*0018*/ 	.short	0x0002
        /*001a*/ 	.short	0x0064
        /*001c*/ 	.short	0x0082
	.zero		2


//--------------------- .nv.info                  --------------------------
	.section	.nv.info,"",@"SHT_CUDA_INFO"
	.align	4


	//----- nvinfo : EIATTR_REGCOUNT
	.align		4
        /*0000*/ 	.byte	0x04, 0x2f
        /*0002*/ 	.short	(.L_1 - .L_0)
	.align		4
.L_0:
        /*0004*/ 	.word	index@(_Z12hello_kernelPi)
        /*0008*/ 	.word	0x00000008


	//----- nvinfo : EIATTR_FRAME_SIZE
	.align		4
.L_1:
        /*000c*/ 	.byte	0x04, 0x11
        /*000e*/ 	.short	(.L_3 - .L_2)
	.align		4
.L_2:
        /*0010*/ 	.word	index@(_Z12hello_kernelPi)
        /*0014*/ 	.word	0x00000000


	//----- nvinfo : EIATTR_MIN_STACK_SIZE
	.align		4
.L_3:
        /*0018*/ 	.byte	0x04, 0x12
        /*001a*/ 	.short	(.L_5 - .L_4)
	.align		4
.L_4:
        /*001c*/ 	.word	index@(_Z12hello_kernelPi)
        /*0020*/ 	.word	0x00000000
.L_5:


//--------------------- .nv.compat                --------------------------
	.section	.nv.compat,"",@"SHT_CUDA_COMPAT_INFO"
	.align	4
        /*0000*/ 	.byte	0x02, 0x09, 0x00, 0x00, 0x02, 0x02, 0x01, 0x00, 0x02, 0x05, 0x05, 0x00, 0x03, 0x07, 0x01, 0x01
        /*0010*/ 	.byte	0x02, 0x03, 0x00, 0x00, 0x02, 0x06, 0x01, 0x00, 0x04, 0x0b, 0x08, 0x00, 0x09, 0x00, 0x00, 0x00
        /*0020*/ 	.byte	0x00, 0x00, 0x00, 0x00


//--------------------- .nv.info._Z12hello_kernelPi --------------------------
	.section	.nv.info._Z12hello_kernelPi,"",@"SHT_CUDA_INFO"
	.sectionflags	@""
	.align	4


	//----- nvinfo : EIATTR_CUDA_API_VERSION
	.align		4
        /*0000*/ 	.byte	0x04, 0x37
        /*0002*/ 	.short	(.L_7 - .L_6)
.L_6:
        /*0004*/ 	.word	0x00000082


	//----- nvinfo : EIATTR_KPARAM_INFO
	.align		4
.L_7:
        /*0008*/ 	.byte	0x04, 0x17
        /*000a*/ 	.short	(.L_9 - .L_8)
.L_8:
        /*000c*/ 	.word	0x00000000
        /*0010*/ 	.short	0x0000
        /*0012*/ 	.short	0x0000
        /*0014*/ 	.byte	0x00, 0xf5, 0x21, 0x00


	//----- nvinfo : EIATTR_SPARSE_MMA_MASK
	.align		4
.L_9:
        /*0018*/ 	.byte	0x03, 0x50
        /*001a*/ 	.short	0x0000


	//----- nvinfo : EIATTR_MAXREG_COUNT
	.align		4
        /*001c*/ 	.byte	0x03, 0x1b
        /*001e*/ 	.short	0x00ff


	//----- nvinfo : EIATTR_MERCURY_ISA_VERSION
	.align		4
        /*0020*/ 	.byte	0x03, 0x5f
        /*0022*/ 	.short	0x0101


	//----- nvinfo : EIATTR_VRC_CTA_INIT_COUNT
	.align		4
        /*0024*/ 	.byte	0x02, 0x4a
	.zero		1
	.zero		1


	//----- nvinfo : EIATTR_EXIT_INSTR_OFFSETS
	.align		4
        /*0028*/ 	.byte	0x04, 0x1c
        /*002a*/ 	.short	(.L_11 - .L_10)


	//   ....[0]....
.L_10:
        /*002c*/ 	.word	0x00000070


	//   ....[1]....
        /*0030*/ 	.word	0x000000c0


	//----- nvinfo : EIATTR_CBANK_PARAM_SIZE
	.align		4
.L_11:
        /*0034*/ 	.byte	0x03, 0x19
        /*0036*/ 	.short	0x0008


	//----- nvinfo : EIATTR_PARAM_CBANK
	.align		4
        /*0038*/ 	.byte	0x04, 0x0a
        /*003a*/ 	.short	(.L_13 - .L_12)
	.align		4
.L_12:
        /*003c*/ 	.word	index@(.nv.constant0._Z12hello_kernelPi)
        /*0040*/ 	.short	0x0380
        /*0042*/ 	.short	0x0008


	//----- nvinfo : EIATTR_SW_WAR
	.align		4
.L_13:
        /*0044*/ 	.byte	0x04, 0x36
        /*0046*/ 	.short	(.L_15 - .L_14)
.L_14:
        /*0048*/ 	.word	0x00000008
.L_15:


//--------------------- .nv.callgraph             --------------------------
	.section	.nv.callgraph,"",@"SHT_CUDA_CALLGRAPH"
	.align	4
	.sectionentsize	8
	.align		4
        /*0000*/ 	.word	0x00000000
	.align		4
        /*0004*/ 	.word	0xffffffff
	.align		4
        /*0008*/ 	.word	0x00000000
	.align		4
        /*000c*/ 	.word	0xfffffffe
	.align		4
        /*0010*/ 	.word	0x00000000
	.align		4
        /*0014*/ 	.word	0xfffffffd
	.align		4
        /*0018*/ 	.word	0x00000000
	.align		4
        /*001c*/ 	.word	0xfffffffc


//--------------------- .text._Z12hello_kernelPi  --------------------------
	.section	.text._Z12hello_kernelPi,"ax",@progbits
	.align	128
        .global         _Z12hello_kernelPi
        .type           _Z12hello_kernelPi,@function
        .size           _Z12hello_kernelPi,(.L_x_1 - _Z12hello_kernelPi)
        .other          _Z12hello_kernelPi,@"STO_CUDA_ENTRY STV_DEFAULT"
_Z12hello_kernelPi:
.text._Z12hello_kernelPi:
[----:B------:R-:W-:Y:S01]  /*0000*/  LDC R1, c[0x0][0x37c] ;  /* 0x0000df00ff017b82 */ /* 0x000fe20000000800 */
[----:B------:R-:W0:Y:S07]  /*0010*/  S2R R0, SR_TID.X ;  /* 0x0000000000007919 */ /* 0x000e2e0000002100 */
[----:B------:R-:W1:Y:S01]  /*0020*/  S2UR UR4, SR_CTAID.X ;  /* 0x00000000000479c3 */ /* 0x000e620000002500 */
[----:B------:R-:W1:Y:S02]  /*0030*/  LDCU UR5, c[0x0][0x360] ;  /* 0x00006c00ff0577ac */ /* 0x000e640008000800 */
[----:B-1----:R-:W-:Y:S01]  /*0040*/  UIMAD UR4, UR4, UR5, URZ ;  /* 0x00000005040472a4 */ /* 0x002fe2000f8e02ff */
[----:B0-----:R-:W-:-:S05]  /*0050*/  IMAD.MOV R0, RZ, RZ, -R0 ;  /* 0x000000ffff007224 */ /* 0x001fca00078e0a00 */
[----:B------:R-:W-:-:S13]  /*0060*/  ISETP.NE.AND P0, PT, R0, UR4, PT ;  /* 0x0000000400007c0c */ /* 0x000fda000bf05270 */
[----:B------:R-:W-:Y:S05]  /*0070*/  @P0 EXIT ;  /* 0x000000000000094d */ /* 0x000fea0003800000 */
[----:B------:R-:W0:Y:S01]  /*0080*/  LDC.64 R2, c[0x0][0x380] ;  /* 0x0000e000ff027b82 */ /* 0x000e220000000a00 */
[----:B------:R-:W0:Y:S01]  /*0090*/  LDCU.64 UR4, c[0x0][0x358] ;  /* 0x00006b00ff0477ac */ /* 0x000e220008000a00 */
[----:B------:R-:W-:-:S05]  /*00a0*/  HFMA2 R5, -RZ, RZ, 0, 2.50339508056640625e-06 ;  /* 0x0000002aff057431 */ /* 0x000fca00000001ff */
[----:B0-----:R-:W-:Y:S01]  /*00b0*/  STG.E desc[UR4][R2.64], R5 ;  /* 0x0000000502007986 */ /* 0x001fe2000c101904 */
[----:B------:R-:W-:Y:S05]  /*00c0*/  EXIT ;  /* 0x000000000000794d */ /* 0x000fea0003800000 */
.L_x_0:
[----:B------:R-:W-:-:S00]  /*00d0*/  BRA `(.L_x_0) ;  /* 0xfffffffc00fc7947 */ /* 0x000fc0000383ffff */
[----:B------:R-:W-:-:S00]  /*00e0*/  NOP ;  /* 0x0000000000007918 */ /* 0x000fc00000000000 */
        /* <DEDUP_REMOVED lines=9> */
.L_x_1:


//--------------------- .nv.shared.reserved.0     --------------------------
	.section	.nv.shared.reserved.0,"aw",@nobits
	.weak		__nv_reservedSMEM_offset_0_alias
	.size		__nv_reservedSMEM_offset_0_alias, 0, 64
	.other		__nv_reservedSMEM_offset_0_alias,@"STO_CUDA_RESERVED_SHARED STV_DEFAULT"
__nv_reservedSMEM_offset_0_alias:
	.zero		0
	.zero		64


//--------------------- .nv.constant0._Z12hello_kernelPi --------------------------
	.section	.nv.constant0._Z12hello_kernelPi,"a",@progbits
	.sectionflags	@""
	.align	4
.nv.constant0._Z12hello_kernelPi:
	.zero		904


//--------------------- SYMBOLS --------------------------

	.type		.nv.reservedSmem.offset0,@object
	.size		.nv.reservedSmem.offset0,0x4
